//
// Generated by NVIDIA NVVM Compiler
//
// Compiler Build ID: CL-36424714
// Cuda compilation tools, release 13.0, V13.0.88
// Based on NVVM 20.0.0
//

.version 9.0
.target sm_100
.address_size 64

	// .globl	_Z6kernelPfi
.func  (.param .b64 func_retval0) __internal_accurate_pow
(
	.param .b64 __internal_accurate_pow_param_0
)
;

.visible .entry _Z6kernelPfi(
	.param .u64 .ptr .align 1 _Z6kernelPfi_param_0,
	.param .u32 _Z6kernelPfi_param_1
)
{
	.reg .pred 	%p<6>;
	.reg .b32 	%r<16>;
	.reg .b32 	%f<3>;
	.reg .b64 	%rd<8>;
	.reg .b64 	%fd<9>;

	ld.param.u64 	%rd2, [_Z6kernelPfi_param_0];
	ld.param.u32 	%r7, [_Z6kernelPfi_param_1];
	mov.u32 	%r8, %tid.x;
	mov.u32 	%r9, %ctaid.x;
	mov.u32 	%r1, %ntid.x;
	mad.lo.s32 	%r15, %r9, %r1, %r8;
	setp.ge.s32 	%p1, %r15, %r7;
	@%p1 bra 	$L__BB0_3;
	mov.f64 	%fd1, 0d400921F9F01B866E;
	{
	.reg .b32 %temp; 
	mov.b64 	{%temp, %r3}, %fd1;
	}
	mov.u32 	%r10, %nctaid.x;
	mul.lo.s32 	%r4, %r1, %r10;
	cvta.to.global.u64 	%rd1, %rd2;
$L__BB0_2:
	setp.lt.s32 	%p2, %r3, 0;
	cvt.rn.f64.s32 	%fd2, %r15;
	{
	.reg .b32 %temp; 
	mov.b64 	{%temp, %r11}, %fd2;
	}
	shr.u32 	%r12, %r11, 20;
	and.b32  	%r13, %r12, 2047;
	add.s32 	%r14, %r13, -1012;
	mov.b64 	%rd3, %fd2;
	shl.b64 	%rd4, %rd3, %r14;
	setp.eq.s64 	%p3, %rd4, -9223372036854775808;
	{ // callseq 0, 0
	.param .b64 param0;
	st.param.f64 	[param0], %fd2;
	.param .b64 retval0;
	call.uni (retval0), 
	__internal_accurate_pow, 
	(
	param0
	);
	ld.param.f64 	%fd3, [retval0];
	} // callseq 0
	neg.f64 	%fd5, %fd3;
	selp.f64 	%fd6, %fd5, %fd3, %p3;
	selp.f64 	%fd7, %fd6, %fd3, %p2;
	setp.eq.s32 	%p4, %r15, 0;
	sqrt.rn.f64 	%fd8, %fd7;
	cvt.rn.f32.f64 	%f1, %fd8;
	selp.f32 	%f2, 0f3F800000, %f1, %p4;
	mul.wide.s32 	%rd6, %r15, 4;
	add.s64 	%rd7, %rd1, %rd6;
	st.global.f32 	[%rd7], %f2;
	add.s32 	%r15, %r15, %r4;
	setp.lt.s32 	%p5, %r15, %r7;
	@%p5 bra 	$L__BB0_2;
$L__BB0_3:
	ret;

}
	// .globl	_Z7idxTestPfS_ij
.visible .entry _Z7idxTestPfS_ij(
	.param .u64 .ptr .align 1 _Z7idxTestPfS_ij_param_0,
	.param .u64 .ptr .align 1 _Z7idxTestPfS_ij_param_1,
	.param .u32 _Z7idxTestPfS_ij_param_2,
	.param .u32 _Z7idxTestPfS_ij_param_3
)
{
	.reg .pred 	%p<3>;
	.reg .b32 	%r<8>;
	.reg .b32 	%f<4>;
	.reg .b64 	%rd<14>;

	ld.param.u64 	%rd8, [_Z7idxTestPfS_ij_param_0];
	ld.param.u64 	%rd9, [_Z7idxTestPfS_ij_param_1];
	ld.param.s32 	%rd2, [_Z7idxTestPfS_ij_param_2];
	ld.param.u32 	%r2, [_Z7idxTestPfS_ij_param_3];
	mov.u32 	%r3, %tid.x;
	mov.u32 	%r4, %ctaid.x;
	mov.u32 	%r5, %ntid.x;
	mad.lo.s32 	%r6, %r4, %r5, %r3;
	cvt.u64.u32 	%rd13, %r6;
	mov.u32 	%r7, %nctaid.x;
	mul.lo.s32 	%r1, %r5, %r7;
	setp.ge.u64 	%p1, %rd13, %rd2;
	@%p1 bra 	$L__BB1_3;
	cvt.rn.f32.u32 	%f1, %r2;
	cvt.u64.u32 	%rd3, %r1;
	cvta.to.global.u64 	%rd4, %rd9;
	cvta.to.global.u64 	%rd5, %rd8;
$L__BB1_2:
	shl.b64 	%rd10, %rd13, 2;
	add.s64 	%rd11, %rd4, %rd10;
	ld.global.f32 	%f2, [%rd11];
	add.f32 	%f3, %f2, %f1;
	add.s64 	%rd12, %rd5, %rd10;
	st.global.f32 	[%rd12], %f3;
	add.s64 	%rd13, %rd13, %rd3;
	setp.lt.u64 	%p2, %rd13, %rd2;
	@%p2 bra 	$L__BB1_2;
$L__BB1_3:
	ret;

}
.func  (.param .b64 func_retval0) __internal_accurate_pow(
	.param .b64 __internal_accurate_pow_param_0
)
{
	.reg .pred 	%p<8>;
	.reg .b32 	%r<46>;
	.reg .b32 	%f<3>;
	.reg .b64 	%fd<109>;

	ld.param.f64 	%fd10, [__internal_accurate_pow_param_0];
	mov.f64 	%fd11, 0d400921F9F01B866E;
	{
	.reg .b32 %temp; 
	mov.b64 	{%temp, %r8}, %fd11;
	}
	{
	.reg .b32 %temp; 
	mov.b64 	{%r9, %temp}, %fd11;
	}
	shr.u32 	%r10, %r8, 20;
	setp.lt.u32 	%p1, %r8, 1048576;
	mov.f64 	%fd12, 0d436921F9F01B866E;
	{
	.reg .b32 %temp; 
	mov.b64 	{%temp, %r11}, %fd12;
	}
	{
	.reg .b32 %temp; 
	mov.b64 	{%r12, %temp}, %fd12;
	}
	shr.u32 	%r13, %r11, 20;
	add.s32 	%r14, %r13, -54;
	selp.b32 	%r15, %r12, %r9, %p1;
	selp.b32 	%r16, %r11, %r8, %p1;
	selp.b32 	%r1, %r14, %r10, %p1;
	add.s32 	%r45, %r1, -1023;
	and.b32  	%r17, %r16, -2146435073;
	or.b32  	%r18, %r17, 1072693248;
	mov.b64 	%fd107, {%r15, %r18};
	setp.lt.u32 	%p2, %r18, 1073127583;
	@%p2 bra 	$L__BB2_2;
	{
	.reg .b32 %temp; 
	mov.b64 	{%r19, %temp}, %fd107;
	}
	{
	.reg .b32 %temp; 
	mov.b64 	{%temp, %r20}, %fd107;
	}
	add.s32 	%r21, %r20, -1048576;
	mov.b64 	%fd107, {%r19, %r21};
	add.s32 	%r45, %r1, -1022;
$L__BB2_2:
	add.f64 	%fd13, %fd107, 0dBFF0000000000000;
	add.f64 	%fd14, %fd107, 0d3FF0000000000000;
	rcp.approx.ftz.f64 	%fd15, %fd14;
	neg.f64 	%fd16, %fd14;
	fma.rn.f64 	%fd17, %fd16, %fd15, 0d3FF0000000000000;
	fma.rn.f64 	%fd18, %fd17, %fd17, %fd17;
	fma.rn.f64 	%fd19, %fd18, %fd15, %fd15;
	mul.f64 	%fd20, %fd13, %fd19;
	fma.rn.f64 	%fd21, %fd13, %fd19, %fd20;
	mul.f64 	%fd22, %fd21, %fd21;
	fma.rn.f64 	%fd23, %fd22, 0d3EB0F5FF7D2CAFE2, 0d3ED0F5D241AD3B5A;
	fma.rn.f64 	%fd24, %fd23, %fd22, 0d3EF3B20A75488A3F;
	fma.rn.f64 	%fd25, %fd24, %fd22, 0d3F1745CDE4FAECD5;
	fma.rn.f64 	%fd26, %fd25, %fd22, 0d3F3C71C7258A578B;
	fma.rn.f64 	%fd27, %fd26, %fd22, 0d3F6249249242B910;
	fma.rn.f64 	%fd28, %fd27, %fd22, 0d3F89999999999DFB;
	sub.f64 	%fd29, %fd13, %fd21;
	add.f64 	%fd30, %fd29, %fd29;
	neg.f64 	%fd31, %fd21;
	fma.rn.f64 	%fd32, %fd31, %fd13, %fd30;
	mul.f64 	%fd33, %fd19, %fd32;
	fma.rn.f64 	%fd34, %fd22, %fd28, 0d3FB5555555555555;
	mov.f64 	%fd35, 0d3FB5555555555555;
	sub.f64 	%fd36, %fd35, %fd34;
	fma.rn.f64 	%fd37, %fd22, %fd28, %fd36;
	add.f64 	%fd38, %fd37, 0dBC46A4CB00B9E7B0;
	add.f64 	%fd39, %fd34, %fd38;
	sub.f64 	%fd40, %fd34, %fd39;
	add.f64 	%fd41, %fd38, %fd40;
	mul.rn.f64 	%fd42, %fd21, %fd21;
	neg.f64 	%fd43, %fd42;
	fma.rn.f64 	%fd44, %fd21, %fd21, %fd43;
	{
	.reg .b32 %temp; 
	mov.b64 	{%r22, %temp}, %fd33;
	}
	{
	.reg .b32 %temp; 
	mov.b64 	{%temp, %r23}, %fd33;
	}
	add.s32 	%r24, %r23, 1048576;
	mov.b64 	%fd45, {%r22, %r24};
	fma.rn.f64 	%fd46, %fd21, %fd45, %fd44;
	mul.rn.f64 	%fd47, %fd42, %fd21;
	neg.f64 	%fd48, %fd47;
	fma.rn.f64 	%fd49, %fd42, %fd21, %fd48;
	fma.rn.f64 	%fd50, %fd42, %fd33, %fd49;
	fma.rn.f64 	%fd51, %fd46, %fd21, %fd50;
	mul.rn.f64 	%fd52, %fd39, %fd47;
	neg.f64 	%fd53, %fd52;
	fma.rn.f64 	%fd54, %fd39, %fd47, %fd53;
	fma.rn.f64 	%fd55, %fd39, %fd51, %fd54;
	fma.rn.f64 	%fd56, %fd41, %fd47, %fd55;
	add.f64 	%fd57, %fd52, %fd56;
	sub.f64 	%fd58, %fd52, %fd57;
	add.f64 	%fd59, %fd56, %fd58;
	add.f64 	%fd60, %fd21, %fd57;
	sub.f64 	%fd61, %fd21, %fd60;
	add.f64 	%fd62, %fd57, %fd61;
	add.f64 	%fd63, %fd59, %fd62;
	add.f64 	%fd64, %fd33, %fd63;
	add.f64 	%fd65, %fd60, %fd64;
	sub.f64 	%fd66, %fd60, %fd65;
	add.f64 	%fd67, %fd64, %fd66;
	xor.b32  	%r25, %r45, -2147483648;
	mov.b32 	%r26, 1127219200;
	mov.b64 	%fd68, {%r25, %r26};
	mov.b32 	%r27, -2147483648;
	mov.b64 	%fd69, {%r27, %r26};
	sub.f64 	%fd70, %fd68, %fd69;
	fma.rn.f64 	%fd71, %fd70, 0d3FE62E42FEFA39EF, %fd65;
	fma.rn.f64 	%fd72, %fd70, 0dBFE62E42FEFA39EF, %fd71;
	sub.f64 	%fd73, %fd72, %fd65;
	sub.f64 	%fd74, %fd67, %fd73;
	fma.rn.f64 	%fd75, %fd70, 0d3C7ABC9E3B39803F, %fd74;
	add.f64 	%fd76, %fd71, %fd75;
	sub.f64 	%fd77, %fd71, %fd76;
	add.f64 	%fd78, %fd75, %fd77;
	{
	.reg .b32 %temp; 
	mov.b64 	{%temp, %r28}, %fd10;
	}
	{
	.reg .b32 %temp; 
	mov.b64 	{%r29, %temp}, %fd10;
	}
	shl.b32 	%r30, %r28, 1;
	setp.gt.u32 	%p3, %r30, -33554433;
	and.b32  	%r31, %r28, -15728641;
	selp.b32 	%r32, %r31, %r28, %p3;
	mov.b64 	%fd79, {%r29, %r32};
	mul.rn.f64 	%fd80, %fd76, %fd79;
	neg.f64 	%fd81, %fd80;
	fma.rn.f64 	%fd82, %fd76, %fd79, %fd81;
	fma.rn.f64 	%fd83, %fd78, %fd79, %fd82;
	add.f64 	%fd4, %fd80, %fd83;
	sub.f64 	%fd84, %fd80, %fd4;
	add.f64 	%fd5, %fd83, %fd84;
	fma.rn.f64 	%fd85, %fd4, 0d3FF71547652B82FE, 0d4338000000000000;
	{
	.reg .b32 %temp; 
	mov.b64 	{%r5, %temp}, %fd85;
	}
	mov.f64 	%fd86, 0dC338000000000000;
	add.rn.f64 	%fd87, %fd85, %fd86;
	fma.rn.f64 	%fd88, %fd87, 0dBFE62E42FEFA39EF, %fd4;
	fma.rn.f64 	%fd89, %fd87, 0dBC7ABC9E3B39803F, %fd88;
	fma.rn.f64 	%fd90, %fd89, 0d3E5ADE1569CE2BDF, 0d3E928AF3FCA213EA;
	fma.rn.f64 	%fd91, %fd90, %fd89, 0d3EC71DEE62401315;
	fma.rn.f64 	%fd92, %fd91, %fd89, 0d3EFA01997C89EB71;
	fma.rn.f64 	%fd93, %fd92, %fd89, 0d3F2A01A014761F65;
	fma.rn.f64 	%fd94, %fd93, %fd89, 0d3F56C16C1852B7AF;
	fma.rn.f64 	%fd95, %fd94, %fd89, 0d3F81111111122322;
	fma.rn.f64 	%fd96, %fd95, %fd89, 0d3FA55555555502A1;
	fma.rn.f64 	%fd97, %fd96, %fd89, 0d3FC5555555555511;
	fma.rn.f64 	%fd98, %fd97, %fd89, 0d3FE000000000000B;
	fma.rn.f64 	%fd99, %fd98, %fd89, 0d3FF0000000000000;
	fma.rn.f64 	%fd100, %fd99, %fd89, 0d3FF0000000000000;
	{
	.reg .b32 %temp; 
	mov.b64 	{%r6, %temp}, %fd100;
	}
	{
	.reg .b32 %temp; 
	mov.b64 	{%temp, %r7}, %fd100;
	}
	shl.b32 	%r33, %r5, 20;
	add.s32 	%r34, %r33, %r7;
	mov.b64 	%fd108, {%r6, %r34};
	{
	.reg .b32 %temp; 
	mov.b64 	{%temp, %r35}, %fd4;
	}
	mov.b32 	%f2, %r35;
	abs.f32 	%f1, %f2;
	setp.lt.f32 	%p4, %f1, 0f4086232B;
	@%p4 bra 	$L__BB2_5;
	setp.lt.f64 	%p5, %fd4, 0d0000000000000000;
	add.f64 	%fd101, %fd4, 0d7FF0000000000000;
	selp.f64 	%fd108, 0d0000000000000000, %fd101, %p5;
	setp.geu.f32 	%p6, %f1, 0f40874800;
	@%p6 bra 	$L__BB2_5;
	shr.u32 	%r36, %r5, 31;
	add.s32 	%r37, %r5, %r36;
	shr.s32 	%r38, %r37, 1;
	shl.b32 	%r39, %r38, 20;
	add.s32 	%r40, %r7, %r39;
	mov.b64 	%fd102, {%r6, %r40};
	sub.s32 	%r41, %r5, %r38;
	shl.b32 	%r42, %r41, 20;
	add.s32 	%r43, %r42, 1072693248;
	mov.b32 	%r44, 0;
	mov.b64 	%fd103, {%r44, %r43};
	mul.f64 	%fd108, %fd103, %fd102;
$L__BB2_5:
	abs.f64 	%fd104, %fd108;
	setp.eq.f64 	%p7, %fd104, 0d7FF0000000000000;
	fma.rn.f64 	%fd105, %fd108, %fd5, %fd108;
	selp.f64 	%fd106, %fd108, %fd105, %p7;
	st.param.f64 	[func_retval0], %fd106;
	ret;

}


// ===== COMPILED SASS (sm_100) =====

	.target	sm_100

	.elftype	@"ET_EXEC"


//--------------------- .note.nv.tkinfo           --------------------------
	.section	.note.nv.tkinfo,"",@"SHT_NOTE"
	.sectionflags	@"SHF_NOTE_NV_TKINFO"
	.tkinfo
        /*0018*/ 	.word	0x00000002
        /*0030*/ 	.string	""
        /*0030*/ 	.string	"ptxas"
        /*0030*/ 	.string	"Cuda compilation tools, release 13.0, V13.0.88"
        /*0030*/ 	.string	"Build cuda_13.0.r13.0/compiler.36424714_0"
        /*0030*/ 	.string	"-arch sm_100 -m 64 "



//--------------------- .note.nv.cuinfo           --------------------------
	.section	.note.nv.cuinfo,"",@"SHT_NOTE"
	.sectionflags	@"SHF_NOTE_NV_CUINFO"
        /*0018*/ 	.short	0x0002
        /*001a*/ 	.short	0x0064
        /*001c*/ 	.short	0x0082
	.zero		2


//--------------------- .nv.info                  --------------------------
	.section	.nv.info,"",@"SHT_CUDA_INFO"
	.align	4


	//----- nvinfo : EIATTR_REGCOUNT
	.align		4
        /*0000*/ 	.byte	0x04, 0x2f
        /*0002*/ 	.short	(.L_1 - .L_0)
	.align		4
.L_0:
        /*0004*/ 	.word	index@(_Z6kernelPfi)
        /*0008*/ 	.word	0x0000001e


	//----- nvinfo : EIATTR_FRAME_SIZE
	.align		4
.L_1:
        /*000c*/ 	.byte	0x04, 0x11
        /*000e*/ 	.short	(.L_3 - .L_2)
	.align		4
.L_2:
        /*0010*/ 	.word	index@($_Z6kernelPfi$__internal_accurate_pow)
        /*0014*/ 	.word	0x00000000


	//----- nvinfo : EIATTR_FRAME_SIZE
	.align		4
.L_3:
        /*0018*/ 	.byte	0x04, 0x11
        /*001a*/ 	.short	(.L_5 - .L_4)
	.align		4
.L_4:
        /*001c*/ 	.word	index@($__internal_0_$__cuda_sm20_dsqrt_rn_f64_mediumpath_v1)
        /*0020*/ 	.word	0x00000000


	//----- nvinfo : EIATTR_FRAME_SIZE
	.align		4
.L_5:
        /*0024*/ 	.byte	0x04, 0x11
        /*0026*/ 	.short	(.L_7 - .L_6)
	.align		4
.L_6:
        /*0028*/ 	.word	index@(_Z6kernelPfi)
        /*002c*/ 	.word	0x00000000


	//----- nvinfo : EIATTR_REGCOUNT
	.align		4
.L_7:
        /*0030*/ 	.byte	0x04, 0x2f
        /*0032*/ 	.short	(.L_9 - .L_8)
	.align		4
.L_8:
        /*0034*/ 	.word	index@(_Z7idxTestPfS_ij)
        /*0038*/ 	.word	0x0000000c


	//----- nvinfo : EIATTR_FRAME_SIZE
	.align		4
.L_9:
        /*003c*/ 	.byte	0x04, 0x11
        /*003e*/ 	.short	(.L_11 - .L_10)
	.align		4
.L_10:
        /*0040*/ 	.word	index@(_Z7idxTestPfS_ij)
        /*0044*/ 	.word	0x00000000


	//----- nvinfo : EIATTR_MIN_STACK_SIZE
	.align		4
.L_11:
        /*0048*/ 	.byte	0x04, 0x12
        /*004a*/ 	.short	(.L_13 - .L_12)
	.align		4
.L_12:
        /*004c*/ 	.word	index@(_Z7idxTestPfS_ij)
        /*0050*/ 	.word	0x00000000


	//----- nvinfo : EIATTR_MIN_STACK_SIZE
	.align		4
.L_13:
        /*0054*/ 	.byte	0x04, 0x12
        /*0056*/ 	.short	(.L_15 - .L_14)
	.align		4
.L_14:
        /*0058*/ 	.word	index@(_Z6kernelPfi)
        /*005c*/ 	.word	0x00000000
.L_15:


//--------------------- .nv.compat                --------------------------
	.section	.nv.compat,"",@"SHT_CUDA_COMPAT_INFO"
	.align	4
        /*0000*/ 	.byte	0x02, 0x09, 0x00, 0x00, 0x02, 0x02, 0x01, 0x00, 0x02, 0x05, 0x05, 0x00, 0x03, 0x07, 0x01, 0x01
        /*0010*/ 	.byte	0x02, 0x03, 0x00, 0x00, 0x02, 0x06, 0x01, 0x00, 0x04, 0x0b, 0x08, 0x00, 0x01, 0x00, 0x00, 0x00
        /*0020*/ 	.byte	0x00, 0x00, 0x00, 0x00


//--------------------- .nv.info._Z7idxTestPfS_ij --------------------------
	.section	.nv.info._Z7idxTestPfS_ij,"",@"SHT_CUDA_INFO"
	.sectionflags	@""
	.align	4


	//----- nvinfo : EIATTR_CUDA_API_VERSION
	.align		4
        /*0000*/ 	.byte	0x04, 0x37
        /*0002*/ 	.short	(.L_17 - .L_16)
.L_16:
        /*0004*/ 	.word	0x00000082


	//----- nvinfo : EIATTR_KPARAM_INFO
	.align		4
.L_17:
        /*0008*/ 	.byte	0x04, 0x17
        /*000a*/ 	.short	(.L_19 - .L_18)
.L_18:
        /*000c*/ 	.word	0x00000000
        /*0010*/ 	.short	0x0003
        /*0012*/ 	.short	0x0014
        /*0014*/ 	.byte	0x00, 0xf0, 0x11, 0x00


	//----- nvinfo : EIATTR_KPARAM_INFO
	.align		4
.L_19:
        /*0018*/ 	.byte	0x04, 0x17
        /*001a*/ 	.short	(.L_21 - .L_20)
.L_20:
        /*001c*/ 	.word	0x00000000
        /*0020*/ 	.short	0x0002
        /*0022*/ 	.short	0x0010
        /*0024*/ 	.byte	0x00, 0xf0, 0x11, 0x00


	//----- nvinfo : EIATTR_KPARAM_INFO
	.align		4
.L_21:
        /*0028*/ 	.byte	0x04, 0x17
        /*002a*/ 	.short	(.L_23 - .L_22)
.L_22:
        /*002c*/ 	.word	0x00000000
        /*0030*/ 	.short	0x0001
        /*0032*/ 	.short	0x0008
        /*0034*/ 	.byte	0x00, 0xf5, 0x21, 0x00


	//----- nvinfo : EIATTR_KPARAM_INFO
	.align		4
.L_23:
        /*0038*/ 	.byte	0x04, 0x17
        /*003a*/ 	.short	(.L_25 - .L_24)
.L_24:
        /*003c*/ 	.word	0x00000000
        /*0040*/ 	.short	0x0000
        /*0042*/ 	.short	0x0000
        /*0044*/ 	.byte	0x00, 0xf5, 0x21, 0x00


	//----- nvinfo : EIATTR_SPARSE_MMA_MASK
	.align		4
.L_25:
        /*0048*/ 	.byte	0x03, 0x50
        /*004a*/ 	.short	0x0000


	//----- nvinfo : EIATTR_MAXREG_COUNT
	.align		4
        /*004c*/ 	.byte	0x03, 0x1b
        /*004e*/ 	.short	0x00ff


	//----- nvinfo : EIATTR_MERCURY_ISA_VERSION
	.align		4
        /*0050*/ 	.byte	0x03, 0x5f
        /*0052*/ 	.short	0x0101


	//----- nvinfo : EIATTR_VRC_CTA_INIT_COUNT
	.align		4
        /*0054*/ 	.byte	0x02, 0x4a
	.zero		1
	.zero		1


	//----- nvinfo : EIATTR_EXIT_INSTR_OFFSETS
	.align		4
        /*0058*/ 	.byte	0x04, 0x1c
        /*005a*/ 	.short	(.L_27 - .L_26)


	//   ....[0]....
.L_26:
        /*005c*/ 	.word	0x000000b0


	//   ....[1]....
        /*0060*/ 	.word	0x00000200


	//----- nvinfo : EIATTR_CRS_STACK_SIZE
	.align		4
.L_27:
        /*0064*/ 	.byte	0x04, 0x1e
        /*0066*/ 	.short	(.L_29 - .L_28)
.L_28:
        /*0068*/ 	.word	0x00000000


	//----- nvinfo : EIATTR_CBANK_PARAM_SIZE
	.align		4
.L_29:
        /*006c*/ 	.byte	0x03, 0x19
        /*006e*/ 	.short	0x0018


	//----- nvinfo : EIATTR_PARAM_CBANK
	.align		4
        /*0070*/ 	.byte	0x04, 0x0a
        /*0072*/ 	.short	(.L_31 - .L_30)
	.align		4
.L_30:
        /*0074*/ 	.word	index@(.nv.constant0._Z7idxTestPfS_ij)
        /*0078*/ 	.short	0x0380
        /*007a*/ 	.short	0x0018


	//----- nvinfo : EIATTR_SW_WAR
	.align		4
.L_31:
        /*007c*/ 	.byte	0x04, 0x36
        /*007e*/ 	.short	(.L_33 - .L_32)
.L_32:
        /*0080*/ 	.word	0x00000008
.L_33:


//--------------------- .nv.info._Z6kernelPfi     --------------------------
	.section	.nv.info._Z6kernelPfi,"",@"SHT_CUDA_INFO"
	.sectionflags	@""
	.align	4


	//----- nvinfo : EIATTR_CUDA_API_VERSION
	.align		4
        /*0000*/ 	.byte	0x04, 0x37
        /*0002*/ 	.short	(.L_35 - .L_34)
.L_34:
        /*0004*/ 	.word	0x00000082


	//----- nvinfo : EIATTR_KPARAM_INFO
	.align		4
.L_35:
        /*0008*/ 	.byte	0x04, 0x17
        /*000a*/ 	.short	(.L_37 - .L_36)
.L_36:
        /*000c*/ 	.word	0x00000000
        /*0010*/ 	.short	0x0001
        /*0012*/ 	.short	0x0008
        /*0014*/ 	.byte	0x00, 0xf0, 0x11, 0x00


	//----- nvinfo : EIATTR_KPARAM_INFO
	.align		4
.L_37:
        /*0018*/ 	.byte	0x04, 0x17
        /*001a*/ 	.short	(.L_39 - .L_38)
.L_38:
        /*001c*/ 	.word	0x00000000
        /*0020*/ 	.short	0x0000
        /*0022*/ 	.short	0x0000
        /*0024*/ 	.byte	0x00, 0xf5, 0x21, 0x00


	//----- nvinfo : EIATTR_SPARSE_MMA_MASK
	.align		4
.L_39:
        /*0028*/ 	.byte	0x03, 0x50
        /*002a*/ 	.short	0x0000


	//----- nvinfo : EIATTR_MAXREG_COUNT
	.align		4
        /*002c*/ 	.byte	0x03, 0x1b
        /*002e*/ 	.short	0x00ff


	//----- nvinfo : EIATTR_MERCURY_ISA_VERSION
	.align		4
        /*0030*/ 	.byte	0x03, 0x5f
        /*0032*/ 	.short	0x0101


	//----- nvinfo : EIATTR_VRC_CTA_INIT_COUNT
	.align		4
        /*0034*/ 	.byte	0x02, 0x4a
	.zero		1
	.zero		1


	//----- nvinfo : EIATTR_EXIT_INSTR_OFFSETS
	.align		4
        /*0038*/ 	.byte	0x04, 0x1c
        /*003a*/ 	.short	(.L_41 - .L_40)


	//   ....[0]....
.L_40:
        /*003c*/ 	.word	0x00000070


	//   ....[1]....
        /*0040*/ 	.word	0x00000300


	//----- nvinfo : EIATTR_CRS_STACK_SIZE
	.align		4
.L_41:
        /*0044*/ 	.byte	0x04, 0x1e
        /*0046*/ 	.short	(.L_43 - .L_42)
.L_42:
        /*0048*/ 	.word	0x00000000


	//----- nvinfo : EIATTR_CBANK_PARAM_SIZE
	.align		4
.L_43:
        /*004c*/ 	.byte	0x03, 0x19
        /*004e*/ 	.short	0x000c


	//----- nvinfo : EIATTR_PARAM_CBANK
	.align		4
        /*0050*/ 	.byte	0x04, 0x0a
        /*0052*/ 	.short	(.L_45 - .L_44)
	.align		4
.L_44:
        /*0054*/ 	.word	index@(.nv.constant0._Z6kernelPfi)
        /*0058*/ 	.short	0x0380
        /*005a*/ 	.short	0x000c


	//----- nvinfo : EIATTR_SW_WAR
	.align		4
.L_45:
        /*005c*/ 	.byte	0x04, 0x36
        /*005e*/ 	.short	(.L_47 - .L_46)
.L_46:
        /*0060*/ 	.word	0x00000008
.L_47:


//--------------------- .nv.callgraph             --------------------------
	.section	.nv.callgraph,"",@"SHT_CUDA_CALLGRAPH"
	.align	4
	.sectionentsize	8
	.align		4
        /*0000*/ 	.word	0x00000000
	.align		4
        /*0004*/ 	.word	0xffffffff
	.align		4
        /*0008*/ 	.word	0x00000000
	.align		4
        /*000c*/ 	.word	0xfffffffe
	.align		4
        /*0010*/ 	.word	0x00000000
	.align		4
        /*0014*/ 	.word	0xfffffffd
	.align		4
        /*0018*/ 	.word	0x00000000
	.align		4
        /*001c*/ 	.word	0xfffffffc


//--------------------- .text._Z7idxTestPfS_ij    --------------------------
	.section	.text._Z7idxTestPfS_ij,"ax",@progbits
	.align	128
        .global         _Z7idxTestPfS_ij
        .type           _Z7idxTestPfS_ij,@function
        .size           _Z7idxTestPfS_ij,(.L_x_14 - _Z7idxTestPfS_ij)
        .other          _Z7idxTestPfS_ij,@"STO_CUDA_ENTRY STV_DEFAULT"
_Z7idxTestPfS_ij:
.text._Z7idxTestPfS_ij:
[----:B------:R-:W-:Y:S01]  /*0000*/  LDC R1, c[0x0][0x37c] ;  /* 0x0000df00ff017b82 */ /* 0x000fe20000000800 */
[----:B------:R-:W0:Y:S07]  /*0010*/  S2R R0, SR_TID.X ;  /* 0x0000000000007919 */ /* 0x000e2e0000002100 */
[----:B------:R-:W0:Y:S01]  /*0020*/  S2UR UR4, SR_CTAID.X ;  /* 0x00000000000479c3 */ /* 0x000e220000002500 */
[----:B------:R-:W1:Y:S07]  /*0030*/  LDCU UR7, c[0x0][0x390] ;  /* 0x00007200ff0777ac */ /* 0x000e6e0008000800 */
[----:B------:R-:W0:Y:S01]  /*0040*/  LDC R3, c[0x0][0x360] ;  /* 0x0000d800ff037b82 */ /* 0x000e220000000800 */
[----:B------:R-:W2:Y:S01]  /*0050*/  LDCU UR5, c[0x0][0x370] ;  /* 0x00006e00ff0577ac */ /* 0x000ea20008000800 */
[----:B-1----:R-:W-:Y:S01]  /*0060*/  USHF.R.S32.HI UR6, URZ, 0x1f, UR7 ;  /* 0x0000001fff067899 */ /* 0x002fe20008011407 */
[----:B0-----:R-:W-:-:S02]  /*0070*/  IMAD R0, R3, UR4, R0 ;  /* 0x0000000403007c24 */ /* 0x001fc4000f8e0200 */
[----:B--2---:R-:W-:-:S03]  /*0080*/  IMAD R6, R3, UR5, RZ ;  /* 0x0000000503067c24 */ /* 0x004fc6000f8e02ff */
[----:B------:R-:W-:-:S04]  /*0090*/  ISETP.GE.U32.AND P0, PT, R0, UR7, PT ;  /* 0x0000000700007c0c */ /* 0x000fc8000bf06070 */
[----:B------:R-:W-:-:S13]  /*00a0*/  ISETP.GE.U32.AND.EX P0, PT, RZ, UR6, PT, P0 ;  /* 0x00000006ff007c0c */ /* 0x000fda000bf06100 */
[----:B------:R-:W-:Y:S05]  /*00b0*/  @P0 EXIT ;  /* 0x000000000000094d */ /* 0x000fea0003800000 */
[----:B------:R-:W0:Y:S01]  /*00c0*/  LDCU UR8, c[0x0][0x394] ;  /* 0x00007280ff0877ac */ /* 0x000e220008000800 */
[----:B------:R-:W-:Y:S02]  /*00d0*/  IMAD.MOV.U32 R9, RZ, RZ, R0 ;  /* 0x000000ffff097224 */ /* 0x000fe400078e0000 */
[----:B------:R-:W-:Y:S01]  /*00e0*/  IMAD.MOV.U32 R8, RZ, RZ, RZ ;  /* 0x000000ffff087224 */ /* 0x000fe200078e00ff */
[----:B------:R-:W1:Y:S01]  /*00f0*/  LDCU.64 UR4, c[0x0][0x358] ;  /* 0x00006b00ff0477ac */ /* 0x000e620008000a00 */
[----:B------:R-:W2:Y:S01]  /*0100*/  LDCU.128 UR12, c[0x0][0x380] ;  /* 0x00007000ff0c77ac */ /* 0x000ea20008000c00 */
[----:B0-----:R-:W-:-:S07]  /*0110*/  I2FP.F32.U32 R0, UR8 ;  /* 0x0000000800007c45 */ /* 0x001fce0008201000 */
.L_x_0:
[C---:B0-----:R-:W-:Y:S01]  /*0120*/  IMAD.SHL.U32 R4, R9.reuse, 0x4, RZ ;  /* 0x0000000409047824 */ /* 0x041fe200078e00ff */
[----:B------:R-:W-:-:S04]  /*0130*/  SHF.L.U64.HI R5, R9, 0x2, R8 ;  /* 0x0000000209057819 */ /* 0x000fc80000010208 */
[----:B--2---:R-:W-:-:S04]  /*0140*/  IADD3 R2, P0, PT, R4, UR14, RZ ;  /* 0x0000000e04027c10 */ /* 0x004fc8000ff1e0ff */
[----:B------:R-:W-:-:S06]  /*0150*/  IADD3.X R3, PT, PT, R5, UR15, RZ, P0, !PT ;  /* 0x0000000f05037c10 */ /* 0x000fcc00087fe4ff */
[----:B-1----:R-:W2:Y:S01]  /*0160*/  LDG.E R3, desc[UR4][R2.64] ;  /* 0x0000000402037981 */ /* 0x002ea2000c1e1900 */
[----:B------:R-:W-:-:S04]  /*0170*/  IADD3 R4, P0, PT, R4, UR12, RZ ;  /* 0x0000000c04047c10 */ /* 0x000fc8000ff1e0ff */
[----:B------:R-:W-:Y:S02]  /*0180*/  IADD3.X R5, PT, PT, R5, UR13, RZ, P0, !PT ;  /* 0x0000000d05057c10 */ /* 0x000fe400087fe4ff */
[----:B------:R-:W-:-:S05]  /*0190*/  IADD3 R9, P0, PT, R6, R9, RZ ;  /* 0x0000000906097210 */ /* 0x000fca0007f1e0ff */
[----:B------:R-:W-:Y:S01]  /*01a0*/  IMAD.X R8, RZ, RZ, R8, P0 ;  /* 0x000000ffff087224 */ /* 0x000fe200000e0608 */
[----:B------:R-:W-:-:S04]  /*01b0*/  ISETP.GE.U32.AND P0, PT, R9, UR7, PT ;  /* 0x0000000709007c0c */ /* 0x000fc8000bf06070 */
[----:B------:R-:W-:Y:S01]  /*01c0*/  ISETP.GE.U32.AND.EX P0, PT, R8, UR6, PT, P0 ;  /* 0x0000000608007c0c */ /* 0x000fe2000bf06100 */
[----:B--2---:R-:W-:-:S05]  /*01d0*/  FADD R7, R0, R3 ;  /* 0x0000000300077221 */ /* 0x004fca0000000000 */
[----:B------:R0:W-:Y:S07]  /*01e0*/  STG.E desc[UR4][R4.64], R7 ;  /* 0x0000000704007986 */ /* 0x0001ee000c101904 */
[----:B------:R-:W-:Y:S05]  /*01f0*/  @!P0 BRA `(.L_x_0) ;  /* 0xfffffffc00c88947 */ /* 0x000fea000383ffff */
[----:B------:R-:W-:Y:S05]  /*0200*/  EXIT ;  /* 0x000000000000794d */ /* 0x000fea0003800000 */
.L_x_1:
[----:B------:R-:W-:-:S00]  /*0210*/  BRA `(.L_x_1) ;  /* 0xfffffffc00fc7947 */ /* 0x000fc0000383ffff */
[----:B------:R-:W-:-:S00]  /*0220*/  NOP ;  /* 0x0000000000007918 */ /* 0x000fc00000000000 */
        /* <DEDUP_REMOVED lines=13> */
.L_x_14:


//--------------------- .text._Z6kernelPfi        --------------------------
	.section	.text._Z6kernelPfi,"ax",@progbits
	.align	128
        .global         _Z6kernelPfi
        .type           _Z6kernelPfi,@function
        .size           _Z6kernelPfi,(.L_x_13 - _Z6kernelPfi)
        .other          _Z6kernelPfi,@"STO_CUDA_ENTRY STV_DEFAULT"
_Z6kernelPfi:
.text._Z6kernelPfi:
[----:B------:R-:W-:Y:S01]  /*0000*/  LDC R1, c[0x0][0x37c] ;  /* 0x0000df00ff017b82 */ /* 0x000fe20000000800 */
[----:B------:R-:W0:Y:S07]  /*0010*/  S2R R27, SR_TID.X ;  /* 0x00000000001b7919 */ /* 0x000e2e0000002100 */
[----:B------:R-:W0:Y:S01]  /*0020*/  S2UR UR4, SR_CTAID.X ;  /* 0x00000000000479c3 */ /* 0x000e220000002500 */
[----:B------:R-:W1:Y:S07]  /*0030*/  LDCU UR5, c[0x0][0x388] ;  /* 0x00007100ff0577ac */ /* 0x000e6e0008000800 */
[----:B------:R-:W0:Y:S02]  /*0040*/  LDC R26, c[0x0][0x360] ;  /* 0x0000d800ff1a7b82 */ /* 0x000e240000000800 */
[----:B0-----:R-:W-:-:S05]  /*0050*/  IMAD R27, R26, UR4, R27 ;  /* 0x000000041a1b7c24 */ /* 0x001fca000f8e021b */
[----:B-1----:R-:W-:-:S13]  /*0060*/  ISETP.GE.AND P0, PT, R27, UR5, PT ;  /* 0x000000051b007c0c */ /* 0x002fda000bf06270 */
[----:B------:R-:W-:Y:S05]  /*0070*/  @P0 EXIT ;  /* 0x000000000000094d */ /* 0x000fea0003800000 */
[----:B------:R-:W0:Y:S01]  /*0080*/  LDC.64 R2, c[0x0][0x380] ;  /* 0x0000e000ff027b82 */ /* 0x000e220000000a00 */
[----:B------:R-:W1:Y:S01]  /*0090*/  LDCU UR4, c[0x0][0x370] ;  /* 0x00006e00ff0477ac */ /* 0x000e620008000800 */
[----:B------:R-:W2:Y:S01]  /*00a0*/  LDCU.64 UR6, c[0x0][0x358] ;  /* 0x00006b00ff0677ac */ /* 0x000ea20008000a00 */
[----:B------:R-:W3:Y:S01]  /*00b0*/  LDCU UR10, c[0x0][0x388] ;  /* 0x00007100ff0a77ac */ /* 0x000ee20008000800 */
[----:B-1----:R-:W-:-:S07]  /*00c0*/  IMAD R26, R26, UR4, RZ ;  /* 0x000000041a1a7c24 */ /* 0x002fce000f8e02ff */
.L_x_5:
[----:B-1----:R1:W4:Y:S01]  /*00d0*/  I2F.F64 R4, R27 ;  /* 0x0000001b00047312 */ /* 0x0023220000201c00 */
[----:B------:R-:W-:Y:S01]  /*00e0*/  BSSY.RECONVERGENT B0, `(.L_x_2) ;  /* 0x0000003000007945 */ /* 0x000fe20003800200 */
[----:B------:R-:W-:-:S07]  /*00f0*/  MOV R0, 0x110 ;  /* 0x0000011000007802 */ /* 0x000fce0000000f00 */
[----:B01234-:R-:W-:Y:S05]  /*0100*/  CALL.REL.NOINC `($_Z6kernelPfi$__internal_accurate_pow) ;  /* 0x00000004003c7944 */ /* 0x01ffea0003c00000 */
[----:B------:R-:W-:Y:S05]  /*0110*/  BSYNC.RECONVERGENT B0 ;  /* 0x0000000000007941 */ /* 0x000fea0003800200 */
.L_x_2:
[----:B------:R-:W0:Y:S01]  /*0120*/  MUFU.RSQ64H R7, R19 ;  /* 0x0000001300077308 */ /* 0x000e220000001c00 */
[----:B------:R-:W-:Y:S01]  /*0130*/  VIADD R6, R19, 0xfcb00000 ;  /* 0xfcb0000013067836 */ /* 0x000fe20000000000 */
[----:B------:R-:W-:Y:S01]  /*0140*/  BSSY.RECONVERGENT B0, `(.L_x_3) ;  /* 0x0000014000007945 */ /* 0x000fe20003800200 */
[----:B------:R-:W-:Y:S01]  /*0150*/  IMAD.MOV.U32 R4, RZ, RZ, R10 ;  /* 0x000000ffff047224 */ /* 0x000fe200078e000a */
[----:B------:R-:W-:Y:S01]  /*0160*/  MOV R10, 0x0 ;  /* 0x00000000000a7802 */ /* 0x000fe20000000f00 */
[----:B------:R-:W-:Y:S01]  /*0170*/  IMAD.MOV.U32 R5, RZ, RZ, R19 ;  /* 0x000000ffff057224 */ /* 0x000fe200078e0013 */
[----:B------:R-:W-:Y:S01]  /*0180*/  ISETP.GE.U32.AND P1, PT, R6, 0x7ca00000, PT ;  /* 0x7ca000000600780c */ /* 0x000fe20003f26070 */
[----:B------:R-:W-:Y:S01]  /*0190*/  IMAD.MOV.U32 R11, RZ, RZ, 0x3fd80000 ;  /* 0x3fd80000ff0b7424 */ /* 0x000fe200078e00ff */
[----:B------:R-:W-:Y:S01]  /*01a0*/  ISETP.NE.AND P0, PT, R27, RZ, PT ;  /* 0x000000ff1b00720c */ /* 0x000fe20003f05270 */
[----:B0-----:R-:W-:-:S08]  /*01b0*/  DMUL R8, R6, R6 ;  /* 0x0000000606087228 */ /* 0x001fd00000000000 */
[----:B------:R-:W-:-:S08]  /*01c0*/  DFMA R8, R4, -R8, 1 ;  /* 0x3ff000000408742b */ /* 0x000fd00000000808 */
[----:B------:R-:W-:Y:S02]  /*01d0*/  DFMA R10, R8, R10, 0.5 ;  /* 0x3fe00000080a742b */ /* 0x000fe4000000000a */
[----:B------:R-:W-:-:S08]  /*01e0*/  DMUL R8, R6, R8 ;  /* 0x0000000806087228 */ /* 0x000fd00000000000 */
[----:B------:R-:W-:-:S08]  /*01f0*/  DFMA R12, R10, R8, R6 ;  /* 0x000000080a0c722b */ /* 0x000fd00000000006 */
[----:B------:R-:W-:Y:S02]  /*0200*/  DMUL R14, R4, R12 ;  /* 0x0000000c040e7228 */ /* 0x000fe40000000000 */
[----:B------:R-:W-:Y:S02]  /*0210*/  VIADD R11, R13, 0xfff00000 ;  /* 0xfff000000d0b7836 */ /* 0x000fe40000000000 */
[----:B------:R-:W-:-:S04]  /*0220*/  IMAD.MOV.U32 R10, RZ, RZ, R12 ;  /* 0x000000ffff0a7224 */ /* 0x000fc800078e000c */
[----:B------:R-:W-:-:S08]  /*0230*/  DFMA R16, R14, -R14, R4 ;  /* 0x8000000e0e10722b */ /* 0x000fd00000000004 */
[----:B------:R-:W-:Y:S01]  /*0240*/  DFMA R8, R16, R10, R14 ;  /* 0x0000000a1008722b */ /* 0x000fe2000000000e */
[----:B------:R-:W-:Y:S10]  /*0250*/  @!P1 BRA `(.L_x_4) ;  /* 0x0000000000089947 */ /* 0x000ff40003800000 */
[----:B------:R-:W-:-:S07]  /*0260*/  MOV R0, 0x280 ;  /* 0x0000028000007802 */ /* 0x000fce0000000f00 */
[----:B------:R-:W-:Y:S05]  /*0270*/  CALL.REL.NOINC `($__internal_0_$__cuda_sm20_dsqrt_rn_f64_mediumpath_v1) ;  /* 0x0000000000247944 */ /* 0x000fea0003c00000 */
.L_x_4:
[----:B------:R-:W-:Y:S05]  /*0280*/  BSYNC.RECONVERGENT B0 ;  /* 0x0000000000007941 */ /* 0x000fea0003800200 */
.L_x_3:
[----:B------:R-:W0:Y:S01]  /*0290*/  F2F.F32.F64 R8, R8 ;  /* 0x0000000800087310 */ /* 0x000e220000301000 */
[----:B------:R-:W-:Y:S01]  /*02a0*/  IMAD.WIDE R4, R27, 0x4, R2 ;  /* 0x000000041b047825 */ /* 0x000fe200078e0202 */
[----:B------:R-:W-:Y:S02]  /*02b0*/  IADD3 R27, PT, PT, R26, R27, RZ ;  /* 0x0000001b1a1b7210 */ /* 0x000fe40007ffe0ff */
[----:B0-----:R-:W-:Y:S02]  /*02c0*/  FSEL R7, R8, 1, P0 ;  /* 0x3f80000008077808 */ /* 0x001fe40000000000 */
[----:B------:R-:W-:-:S03]  /*02d0*/  ISETP.GE.AND P0, PT, R27, UR10, PT ;  /* 0x0000000a1b007c0c */ /* 0x000fc6000bf06270 */
[----:B------:R1:W-:Y:S10]  /*02e0*/  STG.E desc[UR6][R4.64], R7 ;  /* 0x0000000704007986 */ /* 0x0003f4000c101906 */
[----:B------:R-:W-:Y:S05]  /*02f0*/  @!P0 BRA `(.L_x_5) ;  /* 0xfffffffc00748947 */ /* 0x000fea000383ffff */
[----:B------:R-:W-:Y:S05]  /*0300*/  EXIT ;  /* 0x000000000000794d */ /* 0x000fea0003800000 */
        .weak           $__internal_0_$__cuda_sm20_dsqrt_rn_f64_mediumpath_v1
        .type           $__internal_0_$__cuda_sm20_dsqrt_rn_f64_mediumpath_v1,@function
        .size           $__internal_0_$__cuda_sm20_dsqrt_rn_f64_mediumpath_v1,($_Z6kernelPfi$__internal_accurate_pow - $__internal_0_$__cuda_sm20_dsqrt_rn_f64_mediumpath_v1)
$__internal_0_$__cuda_sm20_dsqrt_rn_f64_mediumpath_v1:
[----:B------:R-:W-:Y:S01]  /*0310*/  ISETP.GE.U32.AND P1, PT, R6, -0x3400000, PT ;  /* 0xfcc000000600780c */ /* 0x000fe20003f26070 */
[----:B------:R-:W-:Y:S01]  /*0320*/  BSSY.RECONVERGENT B1, `(.L_x_6) ;  /* 0x0000028000017945 */ /* 0x000fe20003800200 */
[----:B------:R-:W-:Y:S01]  /*0330*/  IMAD.MOV.U32 R6, RZ, RZ, R4 ;  /* 0x000000ffff067224 */ /* 0x000fe200078e0004 */
[----:B------:R-:W-:Y:S01]  /*0340*/  MOV R7, R5 ;  /* 0x0000000500077202 */ /* 0x000fe20000000f00 */
[----:B------:R-:W-:Y:S02]  /*0350*/  IMAD.MOV.U32 R10, RZ, RZ, R12 ;  /* 0x000000ffff0a7224 */ /* 0x000fe400078e000c */
[----:B------:R-:W-:Y:S02]  /*0360*/  IMAD.MOV.U32 R4, RZ, RZ, R16 ;  /* 0x000000ffff047224 */ /* 0x000fe400078e0010 */
[----:B------:R-:W-:-:S05]  /*0370*/  IMAD.MOV.U32 R5, RZ, RZ, R17 ;  /* 0x000000ffff057224 */ /* 0x000fca00078e0011 */
[----:B------:R-:W-:Y:S05]  /*0380*/  @!P1 BRA `(.L_x_7) ;  /* 0x0000000000209947 */ /* 0x000fea0003800000 */
[----:B------:R-:W-:-:S10]  /*0390*/  DFMA.RM R4, R4, R10, R14 ;  /* 0x0000000a0404722b */ /* 0x000fd4000000400e */
[----:B------:R-:W-:-:S04]  /*03a0*/  IADD3 R8, P1, PT, R4, 0x1, RZ ;  /* 0x0000000104087810 */ /* 0x000fc80007f3e0ff */
[----:B------:R-:W-:-:S06]  /*03b0*/  IADD3.X R9, PT, PT, RZ, R5, RZ, P1, !PT ;  /* 0x00000005ff097210 */ /* 0x000fcc0000ffe4ff */
[----:B------:R-:W-:-:S08]  /*03c0*/  DFMA.RP R6, -R4, R8, R6 ;  /* 0x000000080406722b */ /* 0x000fd00000008106 */
[----:B------:R-:W-:-:S06]  /*03d0*/  DSETP.GT.AND P1, PT, R6, RZ, PT ;  /* 0x000000ff0600722a */ /* 0x000fcc0003f24000 */
[----:B------:R-:W-:Y:S02]  /*03e0*/  FSEL R4, R8, R4, P1 ;  /* 0x0000000408047208 */ /* 0x000fe40000800000 */
[----:B------:R-:W-:Y:S01]  /*03f0*/  FSEL R5, R9, R5, P1 ;  /* 0x0000000509057208 */ /* 0x000fe20000800000 */
[----:B------:R-:W-:Y:S06]  /*0400*/  BRA `(.L_x_8) ;  /* 0x0000000000647947 */ /* 0x000fec0003800000 */
.L_x_7:
[----:B------:R-:W-:-:S14]  /*0410*/  DSETP.NE.AND P1, PT, R6, RZ, PT ;  /* 0x000000ff0600722a */ /* 0x000fdc0003f25000 */
[----:B------:R-:W-:Y:S05]  /*0420*/  @!P1 BRA `(.L_x_9) ;  /* 0x0000000000589947 */ /* 0x000fea0003800000 */
[----:B------:R-:W-:-:S13]  /*0430*/  ISETP.GE.AND P1, PT, R7, RZ, PT ;  /* 0x000000ff0700720c */ /* 0x000fda0003f26270 */
[----:B------:R-:W-:Y:S02]  /*0440*/  @!P1 IMAD.MOV.U32 R4, RZ, RZ, 0x0 ;  /* 0x00000000ff049424 */ /* 0x000fe400078e00ff */
[----:B------:R-:W-:Y:S01]  /*0450*/  @!P1 IMAD.MOV.U32 R5, RZ, RZ, -0x80000 ;  /* 0xfff80000ff059424 */ /* 0x000fe200078e00ff */
[----:B------:R-:W-:Y:S06]  /*0460*/  @!P1 BRA `(.L_x_8) ;  /* 0x00000000004c9947 */ /* 0x000fec0003800000 */
[----:B------:R-:W-:-:S13]  /*0470*/  ISETP.GT.AND P1, PT, R7, 0x7fefffff, PT ;  /* 0x7fefffff0700780c */ /* 0x000fda0003f24270 */
[----:B------:R-:W-:Y:S05]  /*0480*/  @P1 BRA `(.L_x_9) ;  /* 0x0000000000401947 */ /* 0x000fea0003800000 */
[----:B------:R-:W-:Y:S01]  /*0490*/  DMUL R4, R6, 8.11296384146066816958e+31 ;  /* 0x4690000006047828 */ /* 0x000fe20000000000 */
[----:B------:R-:W-:Y:S01]  /*04a0*/  IMAD.MOV.U32 R10, RZ, RZ, 0x0 ;  /* 0x00000000ff0a7424 */ /* 0x000fe200078e00ff */
[----:B------:R-:W-:Y:S01]  /*04b0*/  MOV R6, RZ ;  /* 0x000000ff00067202 */ /* 0x000fe20000000f00 */
[----:B------:R-:W-:-:S03]  /*04c0*/  IMAD.MOV.U32 R11, RZ, RZ, 0x3fd80000 ;  /* 0x3fd80000ff0b7424 */ /* 0x000fc600078e00ff */
[----:B------:R-:W0:Y:S02]  /*04d0*/  MUFU.RSQ64H R7, R5 ;  /* 0x0000000500077308 */ /* 0x000e240000001c00 */
[----:B0-----:R-:W-:-:S08]  /*04e0*/  DMUL R8, R6, R6 ;  /* 0x0000000606087228 */ /* 0x001fd00000000000 */
[----:B------:R-:W-:-:S08]  /*04f0*/  DFMA R8, R4, -R8, 1 ;  /* 0x3ff000000408742b */ /* 0x000fd00000000808 */
[----:B------:R-:W-:Y:S02]  /*0500*/  DFMA R10, R8, R10, 0.5 ;  /* 0x3fe00000080a742b */ /* 0x000fe4000000000a */
[----:B------:R-:W-:-:S08]  /*0510*/  DMUL R8, R6, R8 ;  /* 0x0000000806087228 */ /* 0x000fd00000000000 */
[----:B------:R-:W-:-:S08]  /*0520*/  DFMA R8, R10, R8, R6 ;  /* 0x000000080a08722b */ /* 0x000fd00000000006 */
[----:B------:R-:W-:Y:S02]  /*0530*/  DMUL R6, R4, R8 ;  /* 0x0000000804067228 */ /* 0x000fe40000000000 */
[----:B------:R-:W-:-:S06]  /*0540*/  IADD3 R9, PT, PT, R9, -0x100000, RZ ;  /* 0xfff0000009097810 */ /* 0x000fcc0007ffe0ff */
[----:B------:R-:W-:-:S08]  /*0550*/  DFMA R10, R6, -R6, R4 ;  /* 0x80000006060a722b */ /* 0x000fd00000000004 */
[----:B------:R-:W-:-:S10]  /*0560*/  DFMA R4, R8, R10, R6 ;  /* 0x0000000a0804722b */ /* 0x000fd40000000006 */
[----:B------:R-:W-:Y:S01]  /*0570*/  VIADD R5, R5, 0xfcb00000 ;  /* 0xfcb0000005057836 */ /* 0x000fe20000000000 */
[----:B------:R-:W-:Y:S06]  /*0580*/  BRA `(.L_x_8) ;  /* 0x0000000000047947 */ /* 0x000fec0003800000 */
.L_x_9:
[----:B------:R-:W-:-:S11]  /*0590*/  DADD R4, R6, R6 ;  /* 0x0000000006047229 */ /* 0x000fd60000000006 */
.L_x_8:
[----:B------:R-:W-:Y:S05]  /*05a0*/  BSYNC.RECONVERGENT B1 ;  /* 0x0000000000017941 */ /* 0x000fea0003800200 */
.L_x_6:
[----:B------:R-:W-:Y:S01]  /*05b0*/  IMAD.MOV.U32 R8, RZ, RZ, R4 ;  /* 0x000000ffff087224 */ /* 0x000fe200078e0004 */
[----:B------:R-:W-:Y:S01]  /*05c0*/  MOV R9, R5 ;  /* 0x0000000500097202 */ /* 0x000fe20000000f00 */
[----:B------:R-:W-:Y:S02]  /*05d0*/  IMAD.MOV.U32 R4, RZ, RZ, R0 ;  /* 0x000000ffff047224 */ /* 0x000fe400078e0000 */
[----:B------:R-:W-:-:S04]  /*05e0*/  IMAD.MOV.U32 R5, RZ, RZ, 0x0 ;  /* 0x00000000ff057424 */ /* 0x000fc800078e00ff */
[----:B------:R-:W-:Y:S05]  /*05f0*/  RET.REL.NODEC R4 `(_Z6kernelPfi) ;  /* 0xfffffff804807950 */ /* 0x000fea0003c3ffff */
        .type           $_Z6kernelPfi$__internal_accurate_pow,@function
        .size           $_Z6kernelPfi$__internal_accurate_pow,(.L_x_13 - $_Z6kernelPfi$__internal_accurate_pow)
$_Z6kernelPfi$__internal_accurate_pow:
[----:B------:R-:W0:Y:S01]  /*0600*/  MUFU.RCP64H R15, 1.785396575927734375 ;  /* 0x3ffc90fc000f7908 */ /* 0x000e220000001800 */
[----:B------:R-:W-:Y:S02]  /*0610*/  HFMA2 R6, -RZ, RZ, -33184, -3.607421875 ;  /* 0xf80dc337ff067431 */ /* 0x000fe400000001ff */
[----:B------:R-:W-:Y:S01]  /*0620*/  IMAD.MOV.U32 R7, RZ, RZ, 0x3ffc90fc ;  /* 0x3ffc90fcff077424 */ /* 0x000fe200078e00ff */
[----:B------:R-:W-:Y:S01]  /*0630*/  UMOV UR4, 0x3f91e648 ;  /* 0x3f91e64800047882 */ /* 0x000fe20000000000 */
[----:B------:R-:W-:Y:S01]  /*0640*/  IMAD.MOV.U32 R14, RZ, RZ, RZ ;  /* 0x000000ffff0e7224 */ /* 0x000fe200078e00ff */
[----:B------:R-:W-:Y:S01]  /*0650*/  UMOV UR5, 0x3fcb7818 ;  /* 0x3fcb781800057882 */ /* 0x000fe20000000000 */
[----:B------:R-:W-:Y:S01]  /*0660*/  MOV R8, 0x41ad3b5a ;  /* 0x41ad3b5a00087802 */ /* 0x000fe20000000f00 */
[----:B------:R-:W-:Y:S01]  /*0670*/  IMAD.MOV.U32 R9, RZ, RZ, 0x3ed0f5d2 ;  /* 0x3ed0f5d2ff097424 */ /* 0x000fe200078e00ff */
[----:B------:R-:W-:Y:S01]  /*0680*/  UMOV UR8, 0x7d2cafe2 ;  /* 0x7d2cafe200087882 */ /* 0x000fe20000000000 */
[----:B------:R-:W-:Y:S01]  /*0690*/  UMOV UR9, 0x3eb0f5ff ;  /* 0x3eb0f5ff00097882 */ /* 0x000fe20000000000 */
[----:B0-----:R-:W-:-:S08]  /*06a0*/  DFMA R6, R14, -R6, 1 ;  /* 0x3ff000000e06742b */ /* 0x001fd00000000806 */
[----:B------:R-:W-:-:S08]  /*06b0*/  DFMA R6, R6, R6, R6 ;  /* 0x000000060606722b */ /* 0x000fd00000000006 */
[----:B------:R-:W-:-:S08]  /*06c0*/  DFMA R14, R14, R6, R14 ;  /* 0x000000060e0e722b */ /* 0x000fd0000000000e */
[----:B------:R-:W-:-:S08]  /*06d0*/  DMUL R6, R14, -UR4 ;  /* 0x800000040e067c28 */ /* 0x000fd00008000000 */
[----:B------:R-:W-:-:S08]  /*06e0*/  DFMA R6, R14, -UR4, R6 ;  /* 0x800000040e067c2b */ /* 0x000fd00008000006 */
[C---:B------:R-:W-:Y:S02]  /*06f0*/  DMUL R12, R6.reuse, R6 ;  /* 0x00000006060c7228 */ /* 0x040fe40000000000 */
[----:B------:R-:W-:-:S06]  /*0700*/  DADD R10, -R6, -UR4 ;  /* 0x80000004060a7e29 */ /* 0x000fcc0008000100 */
[----:B------:R-:W-:Y:S01]  /*0710*/  DFMA R8, R12, UR8, R8 ;  /* 0x000000080c087c2b */ /* 0x000fe20008000008 */
[----:B------:R-:W-:Y:S01]  /*0720*/  UMOV UR8, 0x75488a3f ;  /* 0x75488a3f00087882 */ /* 0x000fe20000000000 */
[----:B------:R-:W-:Y:S01]  /*0730*/  UMOV UR9, 0x3ef3b20a ;  /* 0x3ef3b20a00097882 */ /* 0x000fe20000000000 */
[----:B------:R-:W-:Y:S02]  /*0740*/  DADD R18, R10, R10 ;  /* 0x000000000a127229 */ /* 0x000fe4000000000a */
[----:B------:R-:W-:-:S03]  /*0750*/  DMUL R10, R6, R6 ;  /* 0x00000006060a7228 */ /* 0x000fc60000000000 */
[----:B------:R-:W-:Y:S01]  /*0760*/  DFMA R8, R12, R8, UR8 ;  /* 0x000000080c087e2b */ /* 0x000fe20008000008 */
[----:B------:R-:W-:Y:S01]  /*0770*/  UMOV UR8, 0xe4faecd5 ;  /* 0xe4faecd500087882 */ /* 0x000fe20000000000 */
[----:B------:R-:W-:Y:S01]  /*0780*/  UMOV UR9, 0x3f1745cd ;  /* 0x3f1745cd00097882 */ /* 0x000fe20000000000 */
[----:B------:R-:W-:Y:S01]  /*0790*/  DFMA R18, -R6, -UR4, R18 ;  /* 0x8000000406127c2b */ /* 0x000fe20008000112 */
[----:B------:R-:W-:Y:S01]  /*07a0*/  UMOV UR4, 0xb9e7b0 ;  /* 0x00b9e7b000047882 */ /* 0x000fe20000000000 */
[----:B------:R-:W-:-:S03]  /*07b0*/  UMOV UR5, 0x3c46a4cb ;  /* 0x3c46a4cb00057882 */ /* 0x000fc60000000000 */
[----:B------:R-:W-:Y:S01]  /*07c0*/  DFMA R8, R12, R8, UR8 ;  /* 0x000000080c087e2b */ /* 0x000fe20008000008 */
[----:B------:R-:W-:Y:S01]  /*07d0*/  UMOV UR8, 0x258a578b ;  /* 0x258a578b00087882 */ /* 0x000fe20000000000 */
[----:B------:R-:W-:Y:S01]  /*07e0*/  UMOV UR9, 0x3f3c71c7 ;  /* 0x3f3c71c700097882 */ /* 0x000fe20000000000 */
[----:B------:R-:W-:-:S05]  /*07f0*/  DMUL R14, R14, R18 ;  /* 0x000000120e0e7228 */ /* 0x000fca0000000000 */
[----:B------:R-:W-:Y:S01]  /*0800*/  DFMA R8, R12, R8, UR8 ;  /* 0x000000080c087e2b */ /* 0x000fe20008000008 */
[----:B------:R-:W-:Y:S01]  /*0810*/  UMOV UR8, 0x9242b910 ;  /* 0x9242b91000087882 */ /* 0x000fe20000000000 */
[----:B------:R-:W-:-:S03]  /*0820*/  UMOV UR9, 0x3f624924 ;  /* 0x3f62492400097882 */ /* 0x000fc60000000000 */
[----:B------:R-:W-:Y:S01]  /*0830*/  VIADD R23, R15, 0x100000 ;  /* 0x001000000f177836 */ /* 0x000fe20000000000 */
[----:B------:R-:W-:Y:S02]  /*0840*/  MOV R22, R14 ;  /* 0x0000000e00167202 */ /* 0x000fe40000000f00 */
[----:B------:R-:W-:Y:S01]  /*0850*/  DFMA R8, R12, R8, UR8 ;  /* 0x000000080c087e2b */ /* 0x000fe20008000008 */
[----:B------:R-:W-:Y:S01]  /*0860*/  UMOV UR8, 0x99999dfb ;  /* 0x99999dfb00087882 */ /* 0x000fe20000000000 */
[----:B------:R-:W-:-:S06]  /*0870*/  UMOV UR9, 0x3f899999 ;  /* 0x3f89999900097882 */ /* 0x000fcc0000000000 */
[----:B------:R-:W-:Y:S01]  /*0880*/  DFMA R16, R12, R8, UR8 ;  /* 0x000000080c107e2b */ /* 0x000fe20008000008 */
[----:B------:R-:W-:Y:S01]  /*0890*/  UMOV UR8, 0x55555555 ;  /* 0x5555555500087882 */ /* 0x000fe20000000000 */
[----:B------:R-:W-:-:S06]  /*08a0*/  UMOV UR9, 0x3fb55555 ;  /* 0x3fb5555500097882 */ /* 0x000fcc0000000000 */
[----:B------:R-:W-:-:S08]  /*08b0*/  DFMA R8, R12, R16, UR8 ;  /* 0x000000080c087e2b */ /* 0x000fd00008000010 */
[----:B------:R-:W-:-:S08]  /*08c0*/  DADD R20, -R8, UR8 ;  /* 0x0000000808147e29 */ /* 0x000fd00008000100 */
[----:B------:R-:W-:Y:S02]  /*08d0*/  DFMA R16, R12, R16, R20 ;  /* 0x000000100c10722b */ /* 0x000fe40000000014 */
[C---:B------:R-:W-:Y:S02]  /*08e0*/  DMUL R12, R6.reuse, R10 ;  /* 0x0000000a060c7228 */ /* 0x040fe40000000000 */
[----:B------:R-:W-:-:S04]  /*08f0*/  DFMA R20, R6, R6, -R10 ;  /* 0x000000060614722b */ /* 0x000fc8000000080a */
[----:B------:R-:W-:Y:S01]  /*0900*/  DADD R16, R16, -UR4 ;  /* 0x8000000410107e29 */ /* 0x000fe20008000000 */
[----:B------:R-:W-:Y:S01]  /*0910*/  UMOV UR4, 0x0 ;  /* 0x0000000000047882 */ /* 0x000fe20000000000 */
[C---:B------:R-:W-:Y:S01]  /*0920*/  DFMA R18, R6.reuse, R10, -R12 ;  /* 0x0000000a0612722b */ /* 0x040fe2000000080c */
[----:B------:R-:W-:Y:S01]  /*0930*/  UMOV UR5, 0x40000000 ;  /* 0x4000000000057882 */ /* 0x000fe20000000000 */
[----:B------:R-:W-:-:S04]  /*0940*/  DFMA R20, R6, R22, R20 ;  /* 0x000000160614722b */ /* 0x000fc80000000014 */
[----:B------:R-:W-:Y:S02]  /*0950*/  DADD R24, R8, R16 ;  /* 0x0000000008187229 */ /* 0x000fe40000000010 */
[----:B------:R-:W-:-:S06]  /*0960*/  DFMA R18, R14, R10, R18 ;  /* 0x0000000a0e12722b */ /* 0x000fcc0000000012 */
[----:B------:R-:W-:Y:S02]  /*0970*/  DMUL R10, R24, R12 ;  /* 0x0000000c180a7228 */ /* 0x000fe40000000000 */
[----:B------:R-:W-:Y:S02]  /*0980*/  DFMA R18, R6, R20, R18 ;  /* 0x000000140612722b */ /* 0x000fe40000000012 */
[----:B------:R-:W-:-:S04]  /*0990*/  DADD R20, R8, -R24 ;  /* 0x0000000008147229 */ /* 0x000fc80000000818 */
[----:B------:R-:W-:-:S04]  /*09a0*/  DFMA R8, R24, R12, -R10 ;  /* 0x0000000c1808722b */ /* 0x000fc8000000080a */
[----:B------:R-:W-:-:S04]  /*09b0*/  DADD R20, R16, R20 ;  /* 0x0000000010147229 */ /* 0x000fc80000000014 */
[----:B------:R-:W-:-:S08]  /*09c0*/  DFMA R8, R24, R18, R8 ;  /* 0x000000121808722b */ /* 0x000fd00000000008 */
[----:B------:R-:W-:-:S08]  /*09d0*/  DFMA R20, R20, R12, R8 ;  /* 0x0000000c1414722b */ /* 0x000fd00000000008 */
[----:B------:R-:W-:-:S08]  /*09e0*/  DADD R12, R10, R20 ;  /* 0x000000000a0c7229 */ /* 0x000fd00000000014 */
[--C-:B------:R-:W-:Y:S02]  /*09f0*/  DADD R8, R6, R12.reuse ;  /* 0x0000000006087229 */ /* 0x100fe4000000000c */
[----:B------:R-:W-:-:S06]  /*0a00*/  DADD R10, R10, -R12 ;  /* 0x000000000a0a7229 */ /* 0x000fcc000000080c */
[----:B------:R-:W-:Y:S02]  /*0a10*/  DADD R6, R6, -R8 ;  /* 0x0000000006067229 */ /* 0x000fe40000000808 */
[----:B------:R-:W-:-:S06]  /*0a20*/  DADD R10, R20, R10 ;  /* 0x00000000140a7229 */ /* 0x000fcc000000000a */
[----:B------:R-:W-:-:S08]  /*0a30*/  DADD R6, R12, R6 ;  /* 0x000000000c067229 */ /* 0x000fd00000000006 */
[----:B------:R-:W-:Y:S01]  /*0a40*/  DADD R6, R10, R6 ;  /* 0x000000000a067229 */ /* 0x000fe20000000006 */
[----:B------:R-:W-:Y:S02]  /*0a50*/  IMAD.MOV.U32 R10, RZ, RZ, -0x105c611 ;  /* 0xfefa39efff0a7424 */ /* 0x000fe400078e00ff */
[----:B------:R-:W-:-:S05]  /*0a60*/  IMAD.MOV.U32 R11, RZ, RZ, 0x3fe62e42 ;  /* 0x3fe62e42ff0b7424 */ /* 0x000fca00078e00ff */
[----:B------:R-:W-:Y:S01]  /*0a70*/  DADD R14, R14, R6 ;  /* 0x000000000e0e7229 */ /* 0x000fe20000000006 */
[----:B------:R-:W-:Y:S01]  /*0a80*/  MOV R6, 0xfefa39ef ;  /* 0xfefa39ef00067802 */ /* 0x000fe20000000f00 */
[----:B------:R-:W-:-:S06]  /*0a90*/  IMAD.MOV.U32 R7, RZ, RZ, 0x3fe62e42 ;  /* 0x3fe62e42ff077424 */ /* 0x000fcc00078e00ff */
[----:B------:R-:W-:-:S08]  /*0aa0*/  DADD R12, R8, R14 ;  /* 0x00000000080c7229 */ /* 0x000fd0000000000e */
[--C-:B------:R-:W-:Y:S02]  /*0ab0*/  DFMA R10, R10, UR4, R12.reuse ;  /* 0x000000040a0a7c2b */ /* 0x100fe4000800000c */
[----:B------:R-:W-:-:S06]  /*0ac0*/  DADD R8, R8, -R12 ;  /* 0x0000000008087229 */ /* 0x000fcc000000080c */
[----:B------:R-:W-:Y:S02]  /*0ad0*/  DFMA R16, -R6, 2, R10 ;  /* 0x400000000610782b */ /* 0x000fe4000000010a */
[----:B------:R-:W-:Y:S01]  /*0ae0*/  DADD R8, R14, R8 ;  /* 0x000000000e087229 */ /* 0x000fe20000000008 */
[----:B------:R-:W-:Y:S01]  /*0af0*/  LOP3.LUT R15, R5, 0xff0fffff, RZ, 0xc0, !PT ;  /* 0xff0fffff050f7812 */ /* 0x000fe200078ec0ff */
[----:B------:R-:W-:-:S04]  /*0b00*/  IMAD.MOV.U32 R14, RZ, RZ, R4 ;  /* 0x000000ffff0e7224 */ /* 0x000fc800078e0004 */
[----:B------:R-:W-:Y:S01]  /*0b10*/  DADD R16, -R12, R16 ;  /* 0x000000000c107229 */ /* 0x000fe20000000110 */
[----:B------:R-:W-:Y:S01]  /*0b20*/  IMAD.MOV.U32 R12, RZ, RZ, 0x3b39803f ;  /* 0x3b39803fff0c7424 */ /* 0x000fe200078e00ff */
[----:B------:R-:W-:-:S06]  /*0b30*/  MOV R13, 0x3c7abc9e ;  /* 0x3c7abc9e000d7802 */ /* 0x000fcc0000000f00 */
[----:B------:R-:W-:-:S08]  /*0b40*/  DADD R8, R8, -R16 ;  /* 0x0000000008087229 */ /* 0x000fd00000000810 */
[----:B------:R-:W-:Y:S01]  /*0b50*/  DFMA R8, R12, UR4, R8 ;  /* 0x000000040c087c2b */ /* 0x000fe20008000008 */
[----:B------:R-:W-:Y:S01]  /*0b60*/  UMOV UR4, 0x3b39803f ;  /* 0x3b39803f00047882 */ /* 0x000fe20000000000 */
[----:B------:R-:W-:Y:S01]  /*0b70*/  IMAD.SHL.U32 R12, R5, 0x2, RZ ;  /* 0x00000002050c7824 */ /* 0x000fe200078e00ff */
[----:B------:R-:W-:-:S04]  /*0b80*/  UMOV UR5, 0x3c7abc9e ;  /* 0x3c7abc9e00057882 */ /* 0x000fc80000000000 */
[----:B------:R-:W-:Y:S01]  /*0b90*/  ISETP.GT.U32.AND P0, PT, R12, -0x2000001, PT ;  /* 0xfdffffff0c00780c */ /* 0x000fe20003f04070 */
[----:B------:R-:W-:-:S03]  /*0ba0*/  DADD R12, R10, R8 ;  /* 0x000000000a0c7229 */ /* 0x000fc60000000008 */
[----:B------:R-:W-:-:S05]  /*0bb0*/  SEL R15, R15, R5, P0 ;  /* 0x000000050f0f7207 */ /* 0x000fca0000000000 */
[----:B------:R-:W-:Y:S02]  /*0bc0*/  DADD R10, R10, -R12 ;  /* 0x000000000a0a7229 */ /* 0x000fe4000000080c */
[----:B------:R-:W-:-:S06]  /*0bd0*/  DMUL R4, R12, R14 ;  /* 0x0000000e0c047228 */ /* 0x000fcc0000000000 */
[----:B------:R-:W-:Y:S02]  /*0be0*/  DADD R10, R8, R10 ;  /* 0x00000000080a7229 */ /* 0x000fe4000000000a */
[----:B------:R-:W-:-:S08]  /*0bf0*/  DFMA R12, R12, R14, -R4 ;  /* 0x0000000e0c0c722b */ /* 0x000fd00000000804 */
[----:B------:R-:W-:Y:S01]  /*0c00*/  DFMA R12, R10, R14, R12 ;  /* 0x0000000e0a0c722b */ /* 0x000fe2000000000c */
[----:B------:R-:W-:Y:S01]  /*0c10*/  MOV R10, 0x652b82fe ;  /* 0x652b82fe000a7802 */ /* 0x000fe20000000f00 */
[----:B------:R-:W-:-:S06]  /*0c20*/  IMAD.MOV.U32 R11, RZ, RZ, 0x3ff71547 ;  /* 0x3ff71547ff0b7424 */ /* 0x000fcc00078e00ff */
[----:B------:R-:W-:-:S08]  /*0c30*/  DADD R8, R4, R12 ;  /* 0x0000000004087229 */ /* 0x000fd0000000000c */
[----:B------:R-:W-:Y:S02]  /*0c40*/  DFMA R10, R8, R10, 6.75539944105574400000e+15 ;  /* 0x43380000080a742b */ /* 0x000fe4000000000a */
[----:B------:R-:W-:Y:S01]  /*0c50*/  FSETP.GEU.AND P0, PT, |R9|, 4.1917929649353027344, PT ;  /* 0x4086232b0900780b */ /* 0x000fe20003f0e200 */
[----:B------:R-:W-:-:S05]  /*0c60*/  DADD R4, R4, -R8 ;  /* 0x0000000004047229 */ /* 0x000fca0000000808 */
[----:B------:R-:W-:-:S03]  /*0c70*/  DADD R14, R10, -6.75539944105574400000e+15 ;  /* 0xc33800000a0e7429 */ /* 0x000fc60000000000 */
[----:B------:R-:W-:-:S05]  /*0c80*/  DADD R12, R12, R4 ;  /* 0x000000000c0c7229 */ /* 0x000fca0000000004 */
[----:B------:R-:W-:-:S08]  /*0c90*/  DFMA R6, R14, -R6, R8 ;  /* 0x800000060e06722b */ /* 0x000fd00000000008 */
[----:B------:R-:W-:Y:S01]  /*0ca0*/  DFMA R6, R14, -UR4, R6 ;  /* 0x800000040e067c2b */ /* 0x000fe20008000006 */
[----:B------:R-:W-:Y:S01]  /*0cb0*/  UMOV UR4, 0x69ce2bdf ;  /* 0x69ce2bdf00047882 */ /* 0x000fe20000000000 */
[----:B------:R-:W-:Y:S01]  /*0cc0*/  IMAD.MOV.U32 R14, RZ, RZ, -0x35dec16 ;  /* 0xfca213eaff0e7424 */ /* 0x000fe200078e00ff */
[----:B------:R-:W-:Y:S01]  /*0cd0*/  MOV R15, 0x3e928af3 ;  /* 0x3e928af3000f7802 */ /* 0x000fe20000000f00 */
[----:B------:R-:W-:-:S05]  /*0ce0*/  UMOV UR5, 0x3e5ade15 ;  /* 0x3e5ade1500057882 */ /* 0x000fca0000000000 */
[----:B------:R-:W-:Y:S01]  /*0cf0*/  DFMA R14, R6, UR4, R14 ;  /* 0x00000004060e7c2b */ /* 0x000fe2000800000e */
[----:B------:R-:W-:Y:S01]  /*0d00*/  UMOV UR4, 0x62401315 ;  /* 0x6240131500047882 */ /* 0x000fe20000000000 */
[----:B------:R-:W-:-:S06]  /*0d10*/  UMOV UR5, 0x3ec71dee ;  /* 0x3ec71dee00057882 */ /* 0x000fcc0000000000 */
[----:B------:R-:W-:Y:S01]  /*0d20*/  DFMA R14, R6, R14, UR4 ;  /* 0x00000004060e7e2b */ /* 0x000fe2000800000e */
        /* <DEDUP_REMOVED lines=20> */
[----:B------:R-:W-:-:S08]  /*0e70*/  DFMA R14, R6, R14, UR4 ;  /* 0x00000004060e7e2b */ /* 0x000fd0000800000e */
[----:B------:R-:W-:-:S08]  /*0e80*/  DFMA R14, R6, R14, 1 ;  /* 0x3ff00000060e742b */ /* 0x000fd0000000000e */
[----:B------:R-:W-:-:S10]  /*0e90*/  DFMA R6, R6, R14, 1 ;  /* 0x3ff000000606742b */ /* 0x000fd4000000000e */
[----:B------:R-:W-:Y:S02]  /*0ea0*/  IMAD R5, R10, 0x100000, R7 ;  /* 0x001000000a057824 */ /* 0x000fe400078e0207 */
[----:B------:R-:W-:Y:S01]  /*0eb0*/  IMAD.MOV.U32 R4, RZ, RZ, R6 ;  /* 0x000000ffff047224 */ /* 0x000fe200078e0006 */
[----:B------:R-:W-:Y:S06]  /*0ec0*/  @!P0 BRA `(.L_x_10) ;  /* 0x0000000000308947 */ /* 0x000fec0003800000 */
[----:B------:R-:W-:Y:S01]  /*0ed0*/  FSETP.GEU.AND P1, PT, |R9|, 4.2275390625, PT ;  /* 0x408748000900780b */ /* 0x000fe20003f2e200 */
[C---:B------:R-:W-:Y:S02]  /*0ee0*/  DADD R14, R8.reuse, +INF ;  /* 0x7ff00000080e7429 */ /* 0x040fe40000000000 */
[----:B------:R-:W-:-:S08]  /*0ef0*/  DSETP.GEU.AND P0, PT, R8, RZ, PT ;  /* 0x000000ff0800722a */ /* 0x000fd00003f0e000 */
[----:B------:R-:W-:Y:S02]  /*0f00*/  FSEL R5, R15, RZ, P0 ;  /* 0x000000ff0f057208 */ /* 0x000fe40000000000 */
[----:B------:R-:W-:-:S04]  /*0f10*/  @!P1 LEA.HI R4, R10, R10, RZ, 0x1 ;  /* 0x0000000a0a049211 */ /* 0x000fc800078f08ff */
[----:B------:R-:W-:Y:S02]  /*0f20*/  @!P1 SHF.R.S32.HI R9, RZ, 0x1, R4 ;  /* 0x00000001ff099819 */ /* 0x000fe40000011404 */
[----:B------:R-:W-:Y:S02]  /*0f30*/  FSEL R4, R14, RZ, P0 ;  /* 0x000000ff0e047208 */ /* 0x000fe40000000000 */
[----:B------:R-:W-:Y:S01]  /*0f40*/  @!P1 IADD3 R8, PT, PT, R10, -R9, RZ ;  /* 0x800000090a089210 */ /* 0x000fe20007ffe0ff */
[----:B------:R-:W-:-:S03]  /*0f50*/  @!P1 IMAD R7, R9, 0x100000, R7 ;  /* 0x0010000009079824 */ /* 0x000fc600078e0207 */
[----:B------:R-:W-:Y:S01]  /*0f60*/  @!P1 LEA R9, R8, 0x3ff00000, 0x14 ;  /* 0x3ff0000008099811 */ /* 0x000fe200078ea0ff */
[----:B------:R-:W-:-:S06]  /*0f70*/  @!P1 IMAD.MOV.U32 R8, RZ, RZ, RZ ;  /* 0x000000ffff089224 */ /* 0x000fcc00078e00ff */
[----:B------:R-:W-:-:S11]  /*0f80*/  @!P1 DMUL R4, R6, R8 ;  /* 0x0000000806049228 */ /* 0x000fd60000000000 */
.L_x_10:
[----:B------:R-:W-:Y:S02]  /*0f90*/  DFMA R12, R12, R4, R4 ;  /* 0x000000040c0c722b */ /* 0x000fe40000000004 */
[----:B------:R-:W-:-:S08]  /*0fa0*/  DSETP.NEU.AND P0, PT, |R4|, +INF , PT ;  /* 0x7ff000000400742a */ /* 0x000fd00003f0d200 */
[----:B------:R-:W-:Y:S02]  /*0fb0*/  FSEL R10, R4, R12, !P0 ;  /* 0x0000000c040a7208 */ /* 0x000fe40004000000 */
[----:B------:R-:W-:Y:S01]  /*0fc0*/  FSEL R19, R5, R13, !P0 ;  /* 0x0000000d05137208 */ /* 0x000fe20004000000 */
[----:B------:R-:W-:Y:S01]  /*0fd0*/  IMAD.MOV.U32 R5, RZ, RZ, 0x0 ;  /* 0x00000000ff057424 */ /* 0x000fe200078e00ff */
[----:B------:R-:W-:-:S04]  /*0fe0*/  MOV R4, R0 ;  /* 0x0000000000047202 */ /* 0x000fc80000000f00 */
[----:B------:R-:W-:Y:S05]  /*0ff0*/  RET.REL.NODEC R4 `(_Z6kernelPfi) ;  /* 0xfffffff004007950 */ /* 0x000fea0003c3ffff */
.L_x_11:
        /* <DEDUP_REMOVED lines=16> */
.L_x_13:


//--------------------- .nv.shared.reserved.0     --------------------------
	.section	.nv.shared.reserved.0,"aw",@nobits
	.weak		__nv_reservedSMEM_offset_0_alias
	.size		__nv_reservedSMEM_offset_0_alias, 0, 64
	.other		__nv_reservedSMEM_offset_0_alias,@"STO_CUDA_RESERVED_SHARED STV_DEFAULT"
__nv_reservedSMEM_offset_0_alias:
	.zero		0
	.zero		64


//--------------------- .nv.constant0._Z7idxTestPfS_ij --------------------------
	.section	.nv.constant0._Z7idxTestPfS_ij,"a",@progbits
	.sectionflags	@""
	.align	4
.nv.constant0._Z7idxTestPfS_ij:
	.zero		920


//--------------------- .nv.constant0._Z6kernelPfi --------------------------
	.section	.nv.constant0._Z6kernelPfi,"a",@progbits
	.sectionflags	@""
	.align	4
.nv.constant0._Z6kernelPfi:
	.zero		908


//--------------------- SYMBOLS --------------------------

	.type		.nv.reservedSmem.offset0,@object
	.size		.nv.reservedSmem.offset0,0x4
